//
// Generated by NVIDIA NVVM Compiler
//
// Compiler Build ID: CL-36424714
// Cuda compilation tools, release 13.0, V13.0.88
// Based on NVVM 20.0.0
//

.version 9.0
.target sm_100
.address_size 64

	// .globl	matrixMulkernelShared
// _ZZ21matrixMulkernelSharedE2As has been demoted
// _ZZ21matrixMulkernelSharedE2Bs has been demoted

.visible .entry matrixMulkernelShared(
	.param .u64 .ptr .align 1 matrixMulkernelShared_param_0,
	.param .u64 .ptr .align 1 matrixMulkernelShared_param_1,
	.param .u32 matrixMulkernelShared_param_2,
	.param .u32 matrixMulkernelShared_param_3,
	.param .u64 .ptr .align 1 matrixMulkernelShared_param_4
)
{
	.reg .pred 	%p<3>;
	.reg .b32 	%r<37>;
	.reg .b32 	%f<57>;
	.reg .b64 	%rd<13>;
	// demoted variable
	.shared .align 4 .b8 _ZZ21matrixMulkernelSharedE2As[1024];
	// demoted variable
	.shared .align 4 .b8 _ZZ21matrixMulkernelSharedE2Bs[1024];
	ld.param.u64 	%rd3, [matrixMulkernelShared_param_0];
	ld.param.u64 	%rd4, [matrixMulkernelShared_param_1];
	ld.param.u32 	%r20, [matrixMulkernelShared_param_2];
	ld.param.u32 	%r21, [matrixMulkernelShared_param_3];
	ld.param.u64 	%rd5, [matrixMulkernelShared_param_4];
	mov.u32 	%r22, %ctaid.x;
	mov.u32 	%r1, %ctaid.y;
	mov.u32 	%r2, %tid.x;
	mov.u32 	%r3, %tid.y;
	mul.lo.s32 	%r23, %r20, %r1;
	shl.b32 	%r36, %r23, 4;
	shl.b32 	%r5, %r22, 4;
	shl.b32 	%r6, %r21, 4;
	setp.lt.s32 	%p1, %r20, 1;
	mov.f32 	%f56, 0f00000000;
	@%p1 bra 	$L__BB0_3;
	shl.b32 	%r24, %r3, 6;
	mov.u32 	%r25, _ZZ21matrixMulkernelSharedE2As;
	add.s32 	%r7, %r25, %r24;
	shl.b32 	%r26, %r2, 2;
	add.s32 	%r8, %r7, %r26;
	mov.u32 	%r27, _ZZ21matrixMulkernelSharedE2Bs;
	add.s32 	%r10, %r27, %r26;
	add.s32 	%r9, %r10, %r24;
	mad.lo.s32 	%r28, %r21, %r3, %r2;
	add.s32 	%r35, %r28, %r5;
	shl.b32 	%r29, %r1, 4;
	add.s32 	%r30, %r3, %r29;
	mad.lo.s32 	%r34, %r20, %r30, %r2;
	add.s32 	%r13, %r36, %r20;
	cvta.to.global.u64 	%rd1, %rd3;
	cvta.to.global.u64 	%rd2, %rd4;
	mov.f32 	%f56, 0f00000000;
$L__BB0_2:
	mul.wide.s32 	%rd6, %r35, 4;
	add.s64 	%rd7, %rd2, %rd6;
	mul.wide.s32 	%rd8, %r34, 4;
	add.s64 	%rd9, %rd1, %rd8;
	ld.global.f32 	%f6, [%rd9];
	st.shared.f32 	[%r8], %f6;
	ld.global.f32 	%f7, [%rd7];
	st.shared.f32 	[%r9], %f7;
	bar.sync 	0;
	ld.shared.f32 	%f8, [%r7];
	ld.shared.f32 	%f9, [%r10];
	fma.rn.f32 	%f10, %f8, %f9, %f56;
	bar.sync 	0;
	ld.shared.f32 	%f11, [%r7+4];
	ld.shared.f32 	%f12, [%r10+64];
	fma.rn.f32 	%f13, %f11, %f12, %f10;
	bar.sync 	0;
	ld.shared.f32 	%f14, [%r7+8];
	ld.shared.f32 	%f15, [%r10+128];
	fma.rn.f32 	%f16, %f14, %f15, %f13;
	bar.sync 	0;
	ld.shared.f32 	%f17, [%r7+12];
	ld.shared.f32 	%f18, [%r10+192];
	fma.rn.f32 	%f19, %f17, %f18, %f16;
	bar.sync 	0;
	ld.shared.f32 	%f20, [%r7+16];
	ld.shared.f32 	%f21, [%r10+256];
	fma.rn.f32 	%f22, %f20, %f21, %f19;
	bar.sync 	0;
	ld.shared.f32 	%f23, [%r7+20];
	ld.shared.f32 	%f24, [%r10+320];
	fma.rn.f32 	%f25, %f23, %f24, %f22;
	bar.sync 	0;
	ld.shared.f32 	%f26, [%r7+24];
	ld.shared.f32 	%f27, [%r10+384];
	fma.rn.f32 	%f28, %f26, %f27, %f25;
	bar.sync 	0;
	ld.shared.f32 	%f29, [%r7+28];
	ld.shared.f32 	%f30, [%r10+448];
	fma.rn.f32 	%f31, %f29, %f30, %f28;
	bar.sync 	0;
	ld.shared.f32 	%f32, [%r7+32];
	ld.shared.f32 	%f33, [%r10+512];
	fma.rn.f32 	%f34, %f32, %f33, %f31;
	bar.sync 	0;
	ld.shared.f32 	%f35, [%r7+36];
	ld.shared.f32 	%f36, [%r10+576];
	fma.rn.f32 	%f37, %f35, %f36, %f34;
	bar.sync 	0;
	ld.shared.f32 	%f38, [%r7+40];
	ld.shared.f32 	%f39, [%r10+640];
	fma.rn.f32 	%f40, %f38, %f39, %f37;
	bar.sync 	0;
	ld.shared.f32 	%f41, [%r7+44];
	ld.shared.f32 	%f42, [%r10+704];
	fma.rn.f32 	%f43, %f41, %f42, %f40;
	bar.sync 	0;
	ld.shared.f32 	%f44, [%r7+48];
	ld.shared.f32 	%f45, [%r10+768];
	fma.rn.f32 	%f46, %f44, %f45, %f43;
	bar.sync 	0;
	ld.shared.f32 	%f47, [%r7+52];
	ld.shared.f32 	%f48, [%r10+832];
	fma.rn.f32 	%f49, %f47, %f48, %f46;
	bar.sync 	0;
	ld.shared.f32 	%f50, [%r7+56];
	ld.shared.f32 	%f51, [%r10+896];
	fma.rn.f32 	%f52, %f50, %f51, %f49;
	bar.sync 	0;
	ld.shared.f32 	%f53, [%r7+60];
	ld.shared.f32 	%f54, [%r10+960];
	fma.rn.f32 	%f56, %f53, %f54, %f52;
	bar.sync 	0;
	add.s32 	%r36, %r36, 16;
	add.s32 	%r35, %r35, %r6;
	add.s32 	%r34, %r34, 16;
	setp.lt.s32 	%p2, %r36, %r13;
	@%p2 bra 	$L__BB0_2;
$L__BB0_3:
	cvta.to.global.u64 	%rd10, %rd5;
	add.s32 	%r31, %r5, %r2;
	mad.lo.s32 	%r32, %r21, %r3, %r31;
	mad.lo.s32 	%r33, %r6, %r1, %r32;
	mul.wide.s32 	%rd11, %r33, 4;
	add.s64 	%rd12, %rd10, %rd11;
	st.global.f32 	[%rd12], %f56;
	ret;

}


// ===== COMPILED SASS (sm_100) =====

	.target	sm_100

	.elftype	@"ET_EXEC"


//--------------------- .note.nv.tkinfo           --------------------------
	.section	.note.nv.tkinfo,"",@"SHT_NOTE"
	.sectionflags	@"SHF_NOTE_NV_TKINFO"
	.tkinfo
        /*0018*/ 	.word	0x00000002
        /*0030*/ 	.string	""
        /*0030*/ 	.string	"ptxas"
        /*0030*/ 	.string	"Cuda compilation tools, release 13.0, V13.0.88"
        /*0030*/ 	.string	"Build cuda_13.0.r13.0/compiler.36424714_0"
        /*0030*/ 	.string	"-arch sm_100 -m 64 "



//--------------------- .note.nv.cuinfo           --------------------------
	.section	.note.nv.cuinfo,"",@"SHT_NOTE"
	.sectionflags	@"SHF_NOTE_NV_CUINFO"
        /*0018*/ 	.short	0x0002
        /*001a*/ 	.short	0x0064
        /*001c*/ 	.short	0x0082
	.zero		2


//--------------------- .nv.info                  --------------------------
	.section	.nv.info,"",@"SHT_CUDA_INFO"
	.align	4


	//----- nvinfo : EIATTR_REGCOUNT
	.align		4
        /*0000*/ 	.byte	0x04, 0x2f
        /*0002*/ 	.short	(.L_1 - .L_0)
	.align		4
.L_0:
        /*0004*/ 	.word	index@(matrixMulkernelShared)
        /*0008*/ 	.word	0x00000020


	//----- nvinfo : EIATTR_FRAME_SIZE
	.align		4
.L_1:
        /*000c*/ 	.byte	0x04, 0x11
        /*000e*/ 	.short	(.L_3 - .L_2)
	.align		4
.L_2:
        /*0010*/ 	.word	index@(matrixMulkernelShared)
        /*0014*/ 	.word	0x00000000


	//----- nvinfo : EIATTR_MIN_STACK_SIZE
	.align		4
.L_3:
        /*0018*/ 	.byte	0x04, 0x12
        /*001a*/ 	.short	(.L_5 - .L_4)
	.align		4
.L_4:
        /*001c*/ 	.word	index@(matrixMulkernelShared)
        /*0020*/ 	.word	0x00000000
.L_5:


//--------------------- .nv.compat                --------------------------
	.section	.nv.compat,"",@"SHT_CUDA_COMPAT_INFO"
	.align	4
        /*0000*/ 	.byte	0x02, 0x09, 0x00, 0x00, 0x02, 0x02, 0x01, 0x00, 0x02, 0x05, 0x05, 0x00, 0x03, 0x07, 0x01, 0x01
        /*0010*/ 	.byte	0x02, 0x03, 0x00, 0x00, 0x02, 0x06, 0x01, 0x00, 0x04, 0x0b, 0x08, 0x00, 0x09, 0x00, 0x00, 0x00
        /*0020*/ 	.byte	0x00, 0x00, 0x00, 0x00


//--------------------- .nv.info.matrixMulkernelShared --------------------------
	.section	.nv.info.matrixMulkernelShared,"",@"SHT_CUDA_INFO"
	.sectionflags	@""
	.align	4


	//----- nvinfo : EIATTR_CUDA_API_VERSION
	.align		4
        /*0000*/ 	.byte	0x04, 0x37
        /*0002*/ 	.short	(.L_7 - .L_6)
.L_6:
        /*0004*/ 	.word	0x00000082


	//----- nvinfo : EIATTR_KPARAM_INFO
	.align		4
.L_7:
        /*0008*/ 	.byte	0x04, 0x17
        /*000a*/ 	.short	(.L_9 - .L_8)
.L_8:
        /*000c*/ 	.word	0x00000000
        /*0010*/ 	.short	0x0004
        /*0012*/ 	.short	0x0018
        /*0014*/ 	.byte	0x00, 0xf5, 0x21, 0x00


	//----- nvinfo : EIATTR_KPARAM_INFO
	.align		4
.L_9:
        /*0018*/ 	.byte	0x04, 0x17
        /*001a*/ 	.short	(.L_11 - .L_10)
.L_10:
        /*001c*/ 	.word	0x00000000
        /*0020*/ 	.short	0x0003
        /*0022*/ 	.short	0x0014
        /*0024*/ 	.byte	0x00, 0xf0, 0x11, 0x00


	//----- nvinfo : EIATTR_KPARAM_INFO
	.align		4
.L_11:
        /*0028*/ 	.byte	0x04, 0x17
        /*002a*/ 	.short	(.L_13 - .L_12)
.L_12:
        /*002c*/ 	.word	0x00000000
        /*0030*/ 	.short	0x0002
        /*0032*/ 	.short	0x0010
        /*0034*/ 	.byte	0x00, 0xf0, 0x11, 0x00


	//----- nvinfo : EIATTR_KPARAM_INFO
	.align		4
.L_13:
        /*0038*/ 	.byte	0x04, 0x17
        /*003a*/ 	.short	(.L_15 - .L_14)
.L_14:
        /*003c*/ 	.word	0x00000000
        /*0040*/ 	.short	0x0001
        /*0042*/ 	.short	0x0008
        /*0044*/ 	.byte	0x00, 0xf5, 0x21, 0x00


	//----- nvinfo : EIATTR_KPARAM_INFO
	.align		4
.L_15:
        /*0048*/ 	.byte	0x04, 0x17
        /*004a*/ 	.short	(.L_17 - .L_16)
.L_16:
        /*004c*/ 	.word	0x00000000
        /*0050*/ 	.short	0x0000
        /*0052*/ 	.short	0x0000
        /*0054*/ 	.byte	0x00, 0xf5, 0x21, 0x00


	//----- nvinfo : EIATTR_SPARSE_MMA_MASK
	.align		4
.L_17:
        /*0058*/ 	.byte	0x03, 0x50
        /*005a*/ 	.short	0x0000


	//----- nvinfo : EIATTR_MAXREG_COUNT
	.align		4
        /*005c*/ 	.byte	0x03, 0x1b
        /*005e*/ 	.short	0x00ff


	//----- nvinfo : EIATTR_NUM_BARRIERS
	.align		4
        /*0060*/ 	.byte	0x02, 0x4c
        /*0062*/ 	.byte	0x01
	.zero		1


	//----- nvinfo : EIATTR_MERCURY_ISA_VERSION
	.align		4
        /*0064*/ 	.byte	0x03, 0x5f
        /*0066*/ 	.short	0x0101


	//----- nvinfo : EIATTR_VRC_CTA_INIT_COUNT
	.align		4
        /*0068*/ 	.byte	0x02, 0x4a
	.zero		1
	.zero		1


	//----- nvinfo : EIATTR_EXIT_INSTR_OFFSETS
	.align		4
        /*006c*/ 	.byte	0x04, 0x1c
        /*006e*/ 	.short	(.L_19 - .L_18)


	//   ....[0]....
.L_18:
        /*0070*/ 	.word	0x00000700


	//----- nvinfo : EIATTR_CBANK_PARAM_SIZE
	.align		4
.L_19:
        /*0074*/ 	.byte	0x03, 0x19
        /*0076*/ 	.short	0x0020


	//----- nvinfo : EIATTR_PARAM_CBANK
	.align		4
        /*0078*/ 	.byte	0x04, 0x0a
        /*007a*/ 	.short	(.L_21 - .L_20)
	.align		4
.L_20:
        /*007c*/ 	.word	index@(.nv.constant0.matrixMulkernelShared)
        /*0080*/ 	.short	0x0380
        /*0082*/ 	.short	0x0020


	//----- nvinfo : EIATTR_SW_WAR
	.align		4
.L_21:
        /*0084*/ 	.byte	0x04, 0x36
        /*0086*/ 	.short	(.L_23 - .L_22)
.L_22:
        /*0088*/ 	.word	0x00000008
.L_23:


//--------------------- .nv.callgraph             --------------------------
	.section	.nv.callgraph,"",@"SHT_CUDA_CALLGRAPH"
	.align	4
	.sectionentsize	8
	.align		4
        /*0000*/ 	.word	0x00000000
	.align		4
        /*0004*/ 	.word	0xffffffff
	.align		4
        /*0008*/ 	.word	0x00000000
	.align		4
        /*000c*/ 	.word	0xfffffffe
	.align		4
        /*0010*/ 	.word	0x00000000
	.align		4
        /*0014*/ 	.word	0xfffffffd
	.align		4
        /*0018*/ 	.word	0x00000000
	.align		4
        /*001c*/ 	.word	0xfffffffc


//--------------------- .text.matrixMulkernelShared --------------------------
	.section	.text.matrixMulkernelShared,"ax",@progbits
	.align	128
        .global         matrixMulkernelShared
        .type           matrixMulkernelShared,@function
        .size           matrixMulkernelShared,(.L_x_3 - matrixMulkernelShared)
        .other          matrixMulkernelShared,@"STO_CUDA_ENTRY STV_DEFAULT"
matrixMulkernelShared:
.text.matrixMulkernelShared:
[----:B------:R-:W-:Y:S01]  /*0000*/  LDC R1, c[0x0][0x37c] ;  /* 0x0000df00ff017b82 */ /* 0x000fe20000000800 */
[----:B------:R-:W0:Y:S01]  /*0010*/  S2R R8, SR_CTAID.X ;  /* 0x0000000000087919 */ /* 0x000e220000002500 */
[----:B------:R-:W1:Y:S06]  /*0020*/  LDCU.64 UR10, c[0x0][0x390] ;  /* 0x00007200ff0a77ac */ /* 0x000e6c0008000a00 */
[----:B------:R-:W2:Y:S01]  /*0030*/  LDC.64 R6, c[0x0][0x398] ;  /* 0x0000e600ff067b82 */ /* 0x000ea20000000a00 */
[----:B------:R-:W-:Y:S01]  /*0040*/  HFMA2 R20, -RZ, RZ, 0, 0 ;  /* 0x00000000ff147431 */ /* 0x000fe200000001ff */
[----:B------:R-:W0:Y:S01]  /*0050*/  S2R R9, SR_TID.X ;  /* 0x0000000000097919 */ /* 0x000e220000002100 */
[----:B------:R-:W3:Y:S01]  /*0060*/  LDCU.64 UR8, c[0x0][0x358] ;  /* 0x00006b00ff0877ac */ /* 0x000ee20008000a00 */
[----:B------:R-:W4:Y:S01]  /*0070*/  S2R R0, SR_TID.Y ;  /* 0x0000000000007919 */ /* 0x000f220000002200 */
[----:B------:R-:W2:Y:S01]  /*0080*/  S2R R13, SR_CTAID.Y ;  /* 0x00000000000d7919 */ /* 0x000ea20000002600 */
[----:B-1----:R-:W-:-:S02]  /*0090*/  UISETP.GE.AND UP0, UPT, UR10, 0x1, UPT ;  /* 0x000000010a00788c */ /* 0x002fc4000bf06270 */
[----:B------:R-:W-:Y:S01]  /*00a0*/  USHF.L.U32 UR7, UR11, 0x4, URZ ;  /* 0x000000040b077899 */ /* 0x000fe200080006ff */
[----:B0-----:R-:W-:-:S06]  /*00b0*/  LEA R17, R8, R9, 0x4 ;  /* 0x0000000908117211 */ /* 0x001fcc00078e20ff */
[----:B---3--:R-:W-:Y:S05]  /*00c0*/  BRA.U !UP0, `(.L_x_0) ;  /* 0x00000005087c7547 */ /* 0x008fea000b800000 */
[----:B------:R-:W0:Y:S01]  /*00d0*/  S2UR UR6, SR_CgaCtaId ;  /* 0x00000000000679c3 */ /* 0x000e220000008800 */
[----:B------:R-:W-:Y:S01]  /*00e0*/  UMOV UR4, 0x400 ;  /* 0x0000040000047882 */ /* 0x000fe20000000000 */
[C---:B--2---:R-:W-:Y:S01]  /*00f0*/  IMAD R14, R13.reuse, UR10, RZ ;  /* 0x0000000a0d0e7c24 */ /* 0x044fe2000f8e02ff */
[----:B------:R-:W-:Y:S01]  /*0100*/  UIADD3 UR5, UPT, UPT, UR4, 0x400, URZ ;  /* 0x0000040004057890 */ /* 0x000fe2000fffe0ff */
[--C-:B----4-:R-:W-:Y:S01]  /*0110*/  IMAD R21, R0, UR11, R9.reuse ;  /* 0x0000000b00157c24 */ /* 0x110fe2000f8e0209 */
[----:B------:R-:W-:Y:S02]  /*0120*/  LEA R15, R13, R0, 0x4 ;  /* 0x000000000d0f7211 */ /* 0x000fe400078e20ff */
[----:B------:R-:W-:Y:S01]  /*0130*/  SHF.L.U32 R14, R14, 0x4, RZ ;  /* 0x000000040e0e7819 */ /* 0x000fe200000006ff */
[----:B------:R-:W1:Y:S01]  /*0140*/  LDC.64 R4, c[0x0][0x380] ;  /* 0x0000e000ff047b82 */ /* 0x000e620000000a00 */
[----:B------:R-:W-:Y:S01]  /*0150*/  LEA R21, R8, R21, 0x4 ;  /* 0x0000001508157211 */ /* 0x000fe200078e20ff */
[----:B------:R-:W-:Y:S01]  /*0160*/  IMAD R15, R15, UR10, R9 ;  /* 0x0000000a0f0f7c24 */ /* 0x000fe2000f8e0209 */
[----:B------:R-:W-:-:S02]  /*0170*/  MOV R20, RZ ;  /* 0x000000ff00147202 */ /* 0x000fc40000000f00 */
[----:B------:R-:W-:-:S03]  /*0180*/  IADD3 R23, PT, PT, R14, UR10, RZ ;  /* 0x0000000a0e177c10 */ /* 0x000fc6000fffe0ff */
[----:B------:R-:W2:Y:S01]  /*0190*/  LDC.64 R2, c[0x0][0x388] ;  /* 0x0000e200ff027b82 */ /* 0x000ea20000000a00 */
[----:B0-----:R-:W-:Y:S02]  /*01a0*/  ULEA UR4, UR6, UR4, 0x18 ;  /* 0x0000000406047291 */ /* 0x001fe4000f8ec0ff */
[----:B------:R-:W-:-:S04]  /*01b0*/  ULEA UR5, UR6, UR5, 0x18 ;  /* 0x0000000506057291 */ /* 0x000fc8000f8ec0ff */
[C---:B------:R-:W-:Y:S02]  /*01c0*/  LEA R16, R0.reuse, UR4, 0x6 ;  /* 0x0000000400107c11 */ /* 0x040fe4000f8e30ff */
[C---:B------:R-:W-:Y:S02]  /*01d0*/  LEA R19, R9.reuse, UR5, 0x2 ;  /* 0x0000000509137c11 */ /* 0x040fe4000f8e10ff */
[----:B------:R-:W-:Y:S02]  /*01e0*/  LEA R18, R9, R16, 0x2 ;  /* 0x0000001009127211 */ /* 0x000fe400078e10ff */
[----:B------:R-:W-:-:S07]  /*01f0*/  LEA R12, R0, R19, 0x6 ;  /* 0x00000013000c7211 */ /* 0x000fce00078e30ff */
.L_x_1:
[----:B-1----:R-:W-:-:S04]  /*0200*/  IMAD.WIDE R8, R15, 0x4, R4 ;  /* 0x000000040f087825 */ /* 0x002fc800078e0204 */
[C---:B--2---:R-:W-:Y:S02]  /*0210*/  IMAD.WIDE R10, R21.reuse, 0x4, R2 ;  /* 0x00000004150a7825 */ /* 0x044fe400078e0202 */
[----:B------:R-:W2:Y:S04]  /*0220*/  LDG.E R9, desc[UR8][R8.64] ;  /* 0x0000000808097981 */ /* 0x000ea8000c1e1900 */
[----:B------:R-:W3:Y:S01]  /*0230*/  LDG.E R11, desc[UR8][R10.64] ;  /* 0x000000080a0b7981 */ /* 0x000ee2000c1e1900 */
[----:B------:R-:W-:Y:S02]  /*0240*/  IADD3 R14, PT, PT, R14, 0x10, RZ ;  /* 0x000000100e0e7810 */ /* 0x000fe40007ffe0ff */
[----:B------:R-:W-:Y:S02]  /*0250*/  IADD3 R21, PT, PT, R21, UR7, RZ ;  /* 0x0000000715157c10 */ /* 0x000fe4000fffe0ff */
[----:B------:R-:W-:-:S02]  /*0260*/  ISETP.GE.AND P0, PT, R14, R23, PT ;  /* 0x000000170e00720c */ /* 0x000fc40003f06270 */
[----:B------:R-:W-:Y:S01]  /*0270*/  IADD3 R15, PT, PT, R15, 0x10, RZ ;  /* 0x000000100f0f7810 */ /* 0x000fe20007ffe0ff */
[----:B--2---:R-:W-:Y:S04]  /*0280*/  STS [R18], R9 ;  /* 0x0000000912007388 */ /* 0x004fe80000000800 */
[----:B---3--:R-:W-:Y:S01]  /*0290*/  STS [R12], R11 ;  /* 0x0000000b0c007388 */ /* 0x008fe20000000800 */
[----:B------:R-:W-:Y:S06]  /*02a0*/  BAR.SYNC.DEFER_BLOCKING 0x0 ;  /* 0x0000000000007b1d */ /* 0x000fec0000010000 */
[----:B------:R-:W-:Y:S04]  /*02b0*/  LDS R27, [R16] ;  /* 0x00000000101b7984 */ /* 0x000fe80000000800 */
[----:B------:R-:W0:Y:S01]  /*02c0*/  LDS R22, [R19] ;  /* 0x0000000013167984 */ /* 0x000e220000000800 */
[----:B------:R-:W-:Y:S06]  /*02d0*/  BAR.SYNC.DEFER_BLOCKING 0x0 ;  /* 0x0000000000007b1d */ /* 0x000fec0000010000 */
[----:B------:R-:W-:Y:S04]  /*02e0*/  LDS R29, [R16+0x4] ;  /* 0x00000400101d7984 */ /* 0x000fe80000000800 */
[----:B------:R-:W1:Y:S01]  /*02f0*/  LDS R24, [R19+0x40] ;  /* 0x0000400013187984 */ /* 0x000e620000000800 */
[----:B------:R-:W-:Y:S01]  /*0300*/  BAR.SYNC.DEFER_BLOCKING 0x0 ;  /* 0x0000000000007b1d */ /* 0x000fe20000010000 */
[----:B0-----:R-:W-:-:S05]  /*0310*/  FFMA R22, R27, R22, R20 ;  /* 0x000000161b167223 */ /* 0x001fca0000000014 */
[----:B------:R-:W-:Y:S04]  /*0320*/  LDS R25, [R16+0x8] ;  /* 0x0000080010197984 */ /* 0x000fe80000000800 */
[----:B------:R-:W0:Y:S01]  /*0330*/  LDS R10, [R19+0x80] ;  /* 0x00008000130a7984 */ /* 0x000e220000000800 */
[----:B------:R-:W-:Y:S01]  /*0340*/  BAR.SYNC.DEFER_BLOCKING 0x0 ;  /* 0x0000000000007b1d */ /* 0x000fe20000010000 */
[----:B-1----:R-:W-:-:S05]  /*0350*/  FFMA R22, R29, R24, R22 ;  /* 0x000000181d167223 */ /* 0x002fca0000000016 */
        /* <DEDUP_REMOVED lines=50> */
[----:B0-----:R-:W-:-:S04]  /*0680*/  FFMA R9, R22, R9, R11 ;  /* 0x0000000916097223 */ /* 0x001fc8000000000b */
[----:B-1----:R-:W-:Y:S01]  /*0690*/  FFMA R20, R24, R26, R9 ;  /* 0x0000001a18147223 */ /* 0x002fe20000000009 */
[----:B------:R-:W-:Y:S06]  /*06a0*/  BAR.SYNC.DEFER_BLOCKING 0x0 ;  /* 0x0000000000007b1d */ /* 0x000fec0000010000 */
[----:B------:R-:W-:Y:S05]  /*06b0*/  @!P0 BRA `(.L_x_1) ;  /* 0xfffffff800d08947 */ /* 0x000fea000383ffff */
.L_x_0:
[----:B----4-:R-:W-:-:S04]  /*06c0*/  IMAD R0, R0, UR11, R17 ;  /* 0x0000000b00007c24 */ /* 0x010fc8000f8e0211 */
[----:B--2---:R-:W-:-:S04]  /*06d0*/  IMAD R13, R13, UR7, R0 ;  /* 0x000000070d0d7c24 */ /* 0x004fc8000f8e0200 */
[----:B------:R-:W-:-:S05]  /*06e0*/  IMAD.WIDE R6, R13, 0x4, R6 ;  /* 0x000000040d067825 */ /* 0x000fca00078e0206 */
[----:B------:R-:W-:Y:S01]  /*06f0*/  STG.E desc[UR8][R6.64], R20 ;  /* 0x0000001406007986 */ /* 0x000fe2000c101908 */
[----:B------:R-:W-:Y:S05]  /*0700*/  EXIT ;  /* 0x000000000000794d */ /* 0x000fea0003800000 */
.L_x_2:
[----:B------:R-:W-:-:S00]  /*0710*/  BRA `(.L_x_2) ;  /* 0xfffffffc00fc7947 */ /* 0x000fc0000383ffff */
[----:B------:R-:W-:-:S00]  /*0720*/  NOP ;  /* 0x0000000000007918 */ /* 0x000fc00000000000 */
        /* <DEDUP_REMOVED lines=13> */
.L_x_3:


//--------------------- .nv.shared.matrixMulkernelShared --------------------------
	.section	.nv.shared.matrixMulkernelShared,"aw",@nobits
	.sectionflags	@""
	.align	4
.nv.shared.matrixMulkernelShared:
	.zero		3072


//--------------------- .nv.shared.reserved.0     --------------------------
	.section	.nv.shared.reserved.0,"aw",@nobits
	.weak		__nv_reservedSMEM_offset_0_alias
	.size		__nv_reservedSMEM_offset_0_alias, 0, 64
	.other		__nv_reservedSMEM_offset_0_alias,@"STO_CUDA_RESERVED_SHARED STV_DEFAULT"
__nv_reservedSMEM_offset_0_alias:
	.zero		0
	.zero		64


//--------------------- .nv.constant0.matrixMulkernelShared --------------------------
	.section	.nv.constant0.matrixMulkernelShared,"a",@progbits
	.sectionflags	@""
	.align	4
.nv.constant0.matrixMulkernelShared:
	.zero		928


//--------------------- SYMBOLS --------------------------

	.type		.nv.reservedSmem.offset0,@object
	.size		.nv.reservedSmem.offset0,0x4
	.type		.nv.reservedSmem.cap,@object
	.size		.nv.reservedSmem.cap,0x4
